	.headerflags	@"EF_CUDA_TEXMODE_UNIFIED EF_CUDA_64BIT_ADDRESS EF_CUDA_ACCELERATORS EF_CUDA_SM90 EF_CUDA_VIRTUAL_SM(EF_CUDA_SM90)"
	.elftype	@"ET_EXEC"


//--------------------- .nv.info                  --------------------------
	.section	.nv.info,"",@"SHT_CUDA_INFO"
	.align	4


	//----- nvinfo : EIATTR_REGCOUNT
	.align		4
        /*0000*/ 	.byte	0x04, 0x2f
        /*0002*/ 	.short	(.L_1 - .L_0)
	.align		4
.L_0:
        /*0004*/ 	.word	index@(triton_poi_fused_convolution_leaky_relu_5)
        /*0008*/ 	.word	0x00000010


	//----- nvinfo : EIATTR_MIN_STACK_SIZE
	.align		4
.L_1:
        /*000c*/ 	.byte	0x04, 0x12
        /*000e*/ 	.short	(.L_3 - .L_2)
	.align		4
.L_2:
        /*0010*/ 	.word	index@(triton_poi_fused_convolution_leaky_relu_5)
        /*0014*/ 	.word	0x00000000


	//----- nvinfo : EIATTR_FRAME_SIZE
	.align		4
.L_3:
        /*0018*/ 	.byte	0x04, 0x11
        /*001a*/ 	.short	(.L_5 - .L_4)
	.align		4
.L_4:
        /*001c*/ 	.word	index@(triton_poi_fused_convolution_leaky_relu_5)
        /*0020*/ 	.word	0x00000000


	//----- nvinfo : EIATTR_MIN_STACK_SIZE
	.align		4
.L_5:
        /*0024*/ 	.byte	0x04, 0x12
        /*0026*/ 	.short	(.L_7 - .L_6)
	.align		4
.L_6:
        /*0028*/ 	.word	index@(triton_poi_fused_convolution_leaky_relu_5)
        /*002c*/ 	.word	0x00000000
.L_7:


//--------------------- .nv.info.triton_poi_fused_convolution_leaky_relu_5 --------------------------
	.section	.nv.info.triton_poi_fused_convolution_leaky_relu_5,"",@"SHT_CUDA_INFO"
	.sectionflags	@""
	.align	4


	//----- nvinfo : EIATTR_CUDA_API_VERSION
	.align		4
        /*0000*/ 	.byte	0x04, 0x37
        /*0002*/ 	.short	(.L_9 - .L_8)
.L_8:
        /*0004*/ 	.word	0x0000007c


	//----- nvinfo : EIATTR_KPARAM_INFO
	.align		4
.L_9:
        /*0008*/ 	.byte	0x04, 0x17
        /*000a*/ 	.short	(.L_11 - .L_10)
.L_10:
        /*000c*/ 	.word	0x00000000
        /*0010*/ 	.short	0x0003
        /*0012*/ 	.short	0x0018
        /*0014*/ 	.byte	0x00, 0xf0, 0x11, 0x00


	//----- nvinfo : EIATTR_KPARAM_INFO
	.align		4
.L_11:
        /*0018*/ 	.byte	0x04, 0x17
        /*001a*/ 	.short	(.L_13 - .L_12)
.L_12:
        /*001c*/ 	.word	0x00000000
        /*0020*/ 	.short	0x0002
        /*0022*/ 	.short	0x0010
        /*0024*/ 	.byte	0x00, 0xf4, 0x21, 0x00


	//----- nvinfo : EIATTR_KPARAM_INFO
	.align		4
.L_13:
        /*0028*/ 	.byte	0x04, 0x17
        /*002a*/ 	.short	(.L_15 - .L_14)
.L_14:
        /*002c*/ 	.word	0x00000000
        /*0030*/ 	.short	0x0001
        /*0032*/ 	.short	0x0008
        /*0034*/ 	.byte	0x00, 0xf4, 0x21, 0x00


	//----- nvinfo : EIATTR_KPARAM_INFO
	.align		4
.L_15:
        /*0038*/ 	.byte	0x04, 0x17
        /*003a*/ 	.short	(.L_17 - .L_16)
.L_16:
        /*003c*/ 	.word	0x00000000
        /*0040*/ 	.short	0x0000
        /*0042*/ 	.short	0x0000
        /*0044*/ 	.byte	0x00, 0xf4, 0x21, 0x00


	//----- nvinfo : EIATTR_SPARSE_MMA_MASK
	.align		4
.L_17:
        /*0048*/ 	.byte	0x03, 0x50
        /*004a*/ 	.short	0x0000


	//----- nvinfo : EIATTR_MAXREG_COUNT
	.align		4
        /*004c*/ 	.byte	0x03, 0x1b
        /*004e*/ 	.short	0x00ff


	//----- nvinfo : EIATTR_EXIT_INSTR_OFFSETS
	.align		4
        /*0050*/ 	.byte	0x04, 0x1c
        /*0052*/ 	.short	(.L_19 - .L_18)


	//   ....[0]....
.L_18:
        /*0054*/ 	.word	0x00000220


	//   ....[1]....
        /*0058*/ 	.word	0x00000240


	//----- nvinfo : EIATTR_REQNTID
	.align		4
.L_19:
        /*005c*/ 	.byte	0x04, 0x10
        /*005e*/ 	.short	(.L_21 - .L_20)
.L_20:
        /*0060*/ 	.word	0x00000100
        /*0064*/ 	.word	0x00000001
        /*0068*/ 	.word	0x00000001


	//----- nvinfo : EIATTR_CBANK_PARAM_SIZE
	.align		4
.L_21:
        /*006c*/ 	.byte	0x03, 0x19
        /*006e*/ 	.short	0x001c


	//----- nvinfo : EIATTR_PARAM_CBANK
	.align		4
        /*0070*/ 	.byte	0x04, 0x0a
        /*0072*/ 	.short	(.L_23 - .L_22)
	.align		4
.L_22:
        /*0074*/ 	.word	index@(.nv.constant0.triton_poi_fused_convolution_leaky_relu_5)
        /*0078*/ 	.short	0x0210
        /*007a*/ 	.short	0x001c


	//----- nvinfo : EIATTR_SW_WAR
	.align		4
.L_23:
        /*007c*/ 	.byte	0x04, 0x36
        /*007e*/ 	.short	(.L_25 - .L_24)
.L_24:
        /*0080*/ 	.word	0x00000008
.L_25:


//--------------------- .nv.callgraph             --------------------------
	.section	.nv.callgraph,"",@"SHT_CUDA_CALLGRAPH"
	.align	4
	.sectionentsize	8
	.align		4
        /*0000*/ 	.word	0x00000000
	.align		4
        /*0004*/ 	.word	0xffffffff
	.align		4
        /*0008*/ 	.word	0x00000000
	.align		4
        /*000c*/ 	.word	0xfffffffe
	.align		4
        /*0010*/ 	.word	0x00000000
	.align		4
        /*0014*/ 	.word	0xfffffffd
	.align		4
        /*0018*/ 	.word	0x00000000
	.align		4
        /*001c*/ 	.word	0xfffffffc


//--------------------- .text.triton_poi_fused_convolution_leaky_relu_5 --------------------------
	.section	.text.triton_poi_fused_convolution_leaky_relu_5,"ax",@progbits
	.align	128
        .global         triton_poi_fused_convolution_leaky_relu_5
        .type           triton_poi_fused_convolution_leaky_relu_5,@function
        .size           triton_poi_fused_convolution_leaky_relu_5,(.L_x_1 - triton_poi_fused_convolution_leaky_relu_5)
        .other          triton_poi_fused_convolution_leaky_relu_5,@"STO_CUDA_ENTRY STV_DEFAULT"
triton_poi_fused_convolution_leaky_relu_5:
.text.triton_poi_fused_convolution_leaky_relu_5:
[----:B------:R-:W0:Y:S02]  /*0000*/  LDC R1, c[0x0][0x28] ;  /* 0x00000a00ff017b82 */ /* 0x000e240000000800 */
[----:B------:R-:W1:Y:S01]  /*0010*/  S2R R0, SR_TID.X ;  /* 0x0000000000007919 */ /* 0x000e620000002100 */
[----:B------:R-:W2:Y:S01]  /*0020*/  LDC.64 R4, c[0x0][0x218] ;  /* 0x00008600ff047b82 */ /* 0x000ea20000000a00 */
[----:B------:R-:W-:Y:S01]  /*0030*/  CS2R R10, SRZ ;  /* 0x00000000000a7805 */ /* 0x000fe2000001ff00 */
[----:B------:R-:W-:Y:S01]  /*0040*/  ULDC.64 UR4, c[0x0][0x208] ;  /* 0x0000820000047ab9 */ /* 0x000fe20000000a00 */
[----:B------:R-:W3:Y:S01]  /*0050*/  S2R R7, SR_CTAID.X ;  /* 0x0000000000077919 */ /* 0x000ee20000002500 */
[----:B------:R-:W-:-:S04]  /*0060*/  ULDC.64 UR6, c[0x0][0x220] ;  /* 0x0000880000067ab9 */ /* 0x000fc80000000a00 */
[----:B------:R-:W4:Y:S01]  /*0070*/  LDC.64 R2, c[0x0][0x210] ;  /* 0x00008400ff027b82 */ /* 0x000f220000000a00 */
[----:B-1----:R-:W-:Y:S01]  /*0080*/  IMAD.SHL.U32 R0, R0, 0x2, RZ ;  /* 0x0000000200007824 */ /* 0x002fe200078e00ff */
[----:B---3--:R-:W-:-:S04]  /*0090*/  SHF.R.S32.HI R6, RZ, 0x16, R7 ;  /* 0x00000016ff067819 */ /* 0x008fc80000011407 */
[----:B------:R-:W-:-:S05]  /*00a0*/  LOP3.LUT R0, R0, 0x1fe, RZ, 0xc0, !PT ;  /* 0x000001fe00007812 */ /* 0x000fca00078ec0ff */
[----:B------:R-:W-:Y:S01]  /*00b0*/  IMAD R7, R7, 0x200, R0 ;  /* 0x0000020007077824 */ /* 0x000fe200078e0200 */
[----:B------:R-:W-:-:S03]  /*00c0*/  SGXT R0, R6, 0x1 ;  /* 0x000000010600781a */ /* 0x000fc60000000200 */
[C---:B----4-:R-:W-:Y:S01]  /*00d0*/  IMAD.WIDE R2, R7.reuse, 0x4, R2 ;  /* 0x0000000407027825 */ /* 0x050fe200078e0202 */
[----:B------:R-:W-:Y:S02]  /*00e0*/  LEA.HI R0, R0, R7, RZ, 0x6 ;  /* 0x0000000700007211 */ /* 0x000fe400078f30ff */
[----:B------:R-:W-:Y:S02]  /*00f0*/  ISETP.GE.AND P2, PT, R7, 0x1e400, PT ;  /* 0x0001e4000700780c */ /* 0x000fe40003f46270 */
[----:B------:R-:W-:-:S05]  /*0100*/  LOP3.LUT R0, R0, 0xffffffc0, RZ, 0xc0, !PT ;  /* 0xffffffc000007812 */ /* 0x000fca00078ec0ff */
[----:B------:R-:W-:-:S04]  /*0110*/  IMAD.IADD R9, R7, 0x1, -R0 ;  /* 0x0000000107097824 */ /* 0x000fc800078e0a00 */
[----:B--2---:R-:W-:Y:S01]  /*0120*/  IMAD.WIDE R4, R9, 0x4, R4 ;  /* 0x0000000409047825 */ /* 0x004fe200078e0204 */
[----:B------:R-:W-:-:S04]  /*0130*/  CS2R R8, SRZ ;  /* 0x0000000000087805 */ /* 0x000fc8000001ff00 */
[----:B------:R-:W2:Y:S04]  /*0140*/  @!P2 LDG.E.EL.64 R10, desc[UR4][R4.64] ;  /* 0x00000004040aa981 */ /* 0x000ea8000c2e1b00 */
[----:B------:R-:W2:Y:S01]  /*0150*/  @!P2 LDG.E.64 R8, desc[UR4][R2.64] ;  /* 0x000000040208a981 */ /* 0x000ea2000c1e1b00 */
[----:B------:R-:W-:-:S04]  /*0160*/  IADD3 R6, P3, R7, UR6, RZ ;  /* 0x0000000607067c10 */ /* 0x000fc8000ff7e0ff */
[----:B------:R-:W-:Y:S02]  /*0170*/  LEA.HI.X.SX32 R7, R7, UR7, 0x1, P3 ;  /* 0x0000000707077c11 */ /* 0x000fe400098f0eff */
[----:B--2---:R-:W-:Y:S02]  /*0180*/  FSETP.GT.AND P1, PT, R8, -R10, PT ;  /* 0x8000000a0800720b */ /* 0x004fe40003f24000 */
[----:B------:R-:W-:Y:S02]  /*0190*/  FSETP.GT.AND P0, PT, R9, -R11, PT ;  /* 0x8000000b0900720b */ /* 0x000fe40003f04000 */
[----:B------:R-:W-:Y:S02]  /*01a0*/  SEL R0, RZ, 0x1, !P1 ;  /* 0x00000001ff007807 */ /* 0x000fe40004800000 */
[----:B------:R-:W-:Y:S01]  /*01b0*/  SEL R13, RZ, 0x100, !P0 ;  /* 0x00000100ff0d7807 */ /* 0x000fe20004000000 */
[----:B------:R-:W-:-:S04]  /*01c0*/  FADD R8, R10, R8 ;  /* 0x000000080a087221 */ /* 0x000fc80000000000 */
[----:B------:R-:W-:Y:S02]  /*01d0*/  IMAD.IADD R13, R0, 0x1, R13 ;  /* 0x00000001000d7824 */ /* 0x000fe400078e020d */
[----:B------:R-:W-:Y:S01]  /*01e0*/  FADD R9, R11, R9 ;  /* 0x000000090b097221 */ /* 0x000fe20000000000 */
[----:B------:R-:W-:Y:S02]  /*01f0*/  @!P1 FMUL R8, R8, 0.0099999997764825820923 ;  /* 0x3c23d70a08089820 */ /* 0x000fe40000400000 */
[----:B------:R1:W-:Y:S01]  /*0200*/  @!P2 STG.E.U16 desc[UR4][R6.64], R13 ;  /* 0x0000000d0600a986 */ /* 0x0003e2000c101504 */
[----:B------:R-:W-:Y:S01]  /*0210*/  @!P0 FMUL R9, R9, 0.0099999997764825820923 ;  /* 0x3c23d70a09098820 */ /* 0x000fe20000400000 */
[----:B------:R-:W-:Y:S06]  /*0220*/  @P2 EXIT ;  /* 0x000000000000294d */ /* 0x000fec0003800000 */
[----:B------:R-:W-:Y:S01]  /*0230*/  STG.E.64 desc[UR4][R2.64], R8 ;  /* 0x0000000802007986 */ /* 0x000fe2000c101b04 */
[----:B------:R-:W-:Y:S05]  /*0240*/  EXIT ;  /* 0x000000000000794d */ /* 0x000fea0003800000 */
.L_x_0:
[----:B------:R-:W-:-:S00]  /*0250*/  BRA `(.L_x_0) ;  /* 0xfffffffc00fc7947 */ /* 0x000fc0000383ffff */
[----:B------:R-:W-:-:S00]  /*0260*/  NOP ;  /* 0x0000000000007918 */ /* 0x000fc00000000000 */
        /* <DEDUP_REMOVED lines=9> */
.L_x_1:


//--------------------- .nv.constant0.triton_poi_fused_convolution_leaky_relu_5 --------------------------
	.section	.nv.constant0.triton_poi_fused_convolution_leaky_relu_5,"a",@progbits
	.sectionflags	@""
	.align	4
.nv.constant0.triton_poi_fused_convolution_leaky_relu_5:
	.zero		556
